//
// Generated by NVIDIA NVVM Compiler
//
// Compiler Build ID: CL-36424714
// Cuda compilation tools, release 13.0, V13.0.88
// Based on NVVM 20.0.0
//

.version 9.0
.target sm_100
.address_size 64

	// .globl	_Z11vectorScalePKfPffm

.visible .entry _Z11vectorScalePKfPffm(
	.param .u64 .ptr .align 1 _Z11vectorScalePKfPffm_param_0,
	.param .u64 .ptr .align 1 _Z11vectorScalePKfPffm_param_1,
	.param .f32 _Z11vectorScalePKfPffm_param_2,
	.param .u64 _Z11vectorScalePKfPffm_param_3
)
{
	.reg .pred 	%p<2>;
	.reg .b32 	%r<5>;
	.reg .b32 	%f<4>;
	.reg .b64 	%rd<10>;

	ld.param.u64 	%rd2, [_Z11vectorScalePKfPffm_param_0];
	ld.param.u64 	%rd3, [_Z11vectorScalePKfPffm_param_1];
	ld.param.f32 	%f1, [_Z11vectorScalePKfPffm_param_2];
	ld.param.u64 	%rd4, [_Z11vectorScalePKfPffm_param_3];
	mov.u32 	%r1, %ctaid.x;
	mov.u32 	%r2, %ntid.x;
	mov.u32 	%r3, %tid.x;
	mad.lo.s32 	%r4, %r1, %r2, %r3;
	cvt.u64.u32 	%rd1, %r4;
	setp.le.u64 	%p1, %rd4, %rd1;
	@%p1 bra 	$L__BB0_2;
	cvta.to.global.u64 	%rd5, %rd2;
	cvta.to.global.u64 	%rd6, %rd3;
	shl.b64 	%rd7, %rd1, 2;
	add.s64 	%rd8, %rd5, %rd7;
	ld.global.nc.f32 	%f2, [%rd8];
	mul.f32 	%f3, %f1, %f2;
	add.s64 	%rd9, %rd6, %rd7;
	st.global.f32 	[%rd9], %f3;
$L__BB0_2:
	ret;

}


// ===== COMPILED SASS (sm_100) =====

	.target	sm_100

	.elftype	@"ET_EXEC"


//--------------------- .note.nv.tkinfo           --------------------------
	.section	.note.nv.tkinfo,"",@"SHT_NOTE"
	.sectionflags	@"SHF_NOTE_NV_TKINFO"
	.tkinfo
        /*0018*/ 	.word	0x00000002
        /*0030*/ 	.string	""
        /*0030*/ 	.string	"ptxas"
        /*0030*/ 	.string	"Cuda compilation tools, release 13.0, V13.0.88"
        /*0030*/ 	.string	"Build cuda_13.0.r13.0/compiler.36424714_0"
        /*0030*/ 	.string	"-arch sm_100 -m 64 "



//--------------------- .note.nv.cuinfo           --------------------------
	.section	.note.nv.cuinfo,"",@"SHT_NOTE"
	.sectionflags	@"SHF_NOTE_NV_CUINFO"
        /*0018*/ 	.short	0x0002
        /*001a*/ 	.short	0x0064
        /*001c*/ 	.short	0x0082
	.zero		2


//--------------------- .nv.info                  --------------------------
	.section	.nv.info,"",@"SHT_CUDA_INFO"
	.align	4


	//----- nvinfo : EIATTR_REGCOUNT
	.align		4
        /*0000*/ 	.byte	0x04, 0x2f
        /*0002*/ 	.short	(.L_1 - .L_0)
	.align		4
.L_0:
        /*0004*/ 	.word	index@(_Z11vectorScalePKfPffm)
        /*0008*/ 	.word	0x0000000a


	//----- nvinfo : EIATTR_FRAME_SIZE
	.align		4
.L_1:
        /*000c*/ 	.byte	0x04, 0x11
        /*000e*/ 	.short	(.L_3 - .L_2)
	.align		4
.L_2:
        /*0010*/ 	.word	index@(_Z11vectorScalePKfPffm)
        /*0014*/ 	.word	0x00000000


	//----- nvinfo : EIATTR_MIN_STACK_SIZE
	.align		4
.L_3:
        /*0018*/ 	.byte	0x04, 0x12
        /*001a*/ 	.short	(.L_5 - .L_4)
	.align		4
.L_4:
        /*001c*/ 	.word	index@(_Z11vectorScalePKfPffm)
        /*0020*/ 	.word	0x00000000
.L_5:


//--------------------- .nv.compat                --------------------------
	.section	.nv.compat,"",@"SHT_CUDA_COMPAT_INFO"
	.align	4
        /*0000*/ 	.byte	0x02, 0x09, 0x00, 0x00, 0x02, 0x02, 0x01, 0x00, 0x02, 0x05, 0x05, 0x00, 0x03, 0x07, 0x01, 0x01
        /*0010*/ 	.byte	0x02, 0x03, 0x00, 0x00, 0x02, 0x06, 0x01, 0x00, 0x04, 0x0b, 0x08, 0x00, 0x09, 0x00, 0x00, 0x00
        /*0020*/ 	.byte	0x00, 0x00, 0x00, 0x00


//--------------------- .nv.info._Z11vectorScalePKfPffm --------------------------
	.section	.nv.info._Z11vectorScalePKfPffm,"",@"SHT_CUDA_INFO"
	.sectionflags	@""
	.align	4


	//----- nvinfo : EIATTR_CUDA_API_VERSION
	.align		4
        /*0000*/ 	.byte	0x04, 0x37
        /*0002*/ 	.short	(.L_7 - .L_6)
.L_6:
        /*0004*/ 	.word	0x00000082


	//----- nvinfo : EIATTR_KPARAM_INFO
	.align		4
.L_7:
        /*0008*/ 	.byte	0x04, 0x17
        /*000a*/ 	.short	(.L_9 - .L_8)
.L_8:
        /*000c*/ 	.word	0x00000000
        /*0010*/ 	.short	0x0003
        /*0012*/ 	.short	0x0018
        /*0014*/ 	.byte	0x00, 0xf0, 0x21, 0x00


	//----- nvinfo : EIATTR_KPARAM_INFO
	.align		4
.L_9:
        /*0018*/ 	.byte	0x04, 0x17
        /*001a*/ 	.short	(.L_11 - .L_10)
.L_10:
        /*001c*/ 	.word	0x00000000
        /*0020*/ 	.short	0x0002
        /*0022*/ 	.short	0x0010
        /*0024*/ 	.byte	0x00, 0xf0, 0x11, 0x00


	//----- nvinfo : EIATTR_KPARAM_INFO
	.align		4
.L_11:
        /*0028*/ 	.byte	0x04, 0x17
        /*002a*/ 	.short	(.L_13 - .L_12)
.L_12:
        /*002c*/ 	.word	0x00000000
        /*0030*/ 	.short	0x0001
        /*0032*/ 	.short	0x0008
        /*0034*/ 	.byte	0x00, 0xf5, 0x21, 0x00


	//----- nvinfo : EIATTR_KPARAM_INFO
	.align		4
.L_13:
        /*0038*/ 	.byte	0x04, 0x17
        /*003a*/ 	.short	(.L_15 - .L_14)
.L_14:
        /*003c*/ 	.word	0x00000000
        /*0040*/ 	.short	0x0000
        /*0042*/ 	.short	0x0000
        /*0044*/ 	.byte	0x00, 0xf5, 0x21, 0x00


	//----- nvinfo : EIATTR_SPARSE_MMA_MASK
	.align		4
.L_15:
        /*0048*/ 	.byte	0x03, 0x50
        /*004a*/ 	.short	0x0000


	//----- nvinfo : EIATTR_MAXREG_COUNT
	.align		4
        /*004c*/ 	.byte	0x03, 0x1b
        /*004e*/ 	.short	0x00ff


	//----- nvinfo : EIATTR_MERCURY_ISA_VERSION
	.align		4
        /*0050*/ 	.byte	0x03, 0x5f
        /*0052*/ 	.short	0x0101


	//----- nvinfo : EIATTR_VRC_CTA_INIT_COUNT
	.align		4
        /*0054*/ 	.byte	0x02, 0x4a
	.zero		1
	.zero		1


	//----- nvinfo : EIATTR_EXIT_INSTR_OFFSETS
	.align		4
        /*0058*/ 	.byte	0x04, 0x1c
        /*005a*/ 	.short	(.L_17 - .L_16)


	//   ....[0]....
.L_16:
        /*005c*/ 	.word	0x00000080


	//   ....[1]....
        /*0060*/ 	.word	0x00000150


	//----- nvinfo : EIATTR_CBANK_PARAM_SIZE
	.align		4
.L_17:
        /*0064*/ 	.byte	0x03, 0x19
        /*0066*/ 	.short	0x0020


	//----- nvinfo : EIATTR_PARAM_CBANK
	.align		4
        /*0068*/ 	.byte	0x04, 0x0a
        /*006a*/ 	.short	(.L_19 - .L_18)
	.align		4
.L_18:
        /*006c*/ 	.word	index@(.nv.constant0._Z11vectorScalePKfPffm)
        /*0070*/ 	.short	0x0380
        /*0072*/ 	.short	0x0020


	//----- nvinfo : EIATTR_SW_WAR
	.align		4
.L_19:
        /*0074*/ 	.byte	0x04, 0x36
        /*0076*/ 	.short	(.L_21 - .L_20)
.L_20:
        /*0078*/ 	.word	0x00000008
.L_21:


//--------------------- .nv.callgraph             --------------------------
	.section	.nv.callgraph,"",@"SHT_CUDA_CALLGRAPH"
	.align	4
	.sectionentsize	8
	.align		4
        /*0000*/ 	.word	0x00000000
	.align		4
        /*0004*/ 	.word	0xffffffff
	.align		4
        /*0008*/ 	.word	0x00000000
	.align		4
        /*000c*/ 	.word	0xfffffffe
	.align		4
        /*0010*/ 	.word	0x00000000
	.align		4
        /*0014*/ 	.word	0xfffffffd
	.align		4
        /*0018*/ 	.word	0x00000000
	.align		4
        /*001c*/ 	.word	0xfffffffc


//--------------------- .text._Z11vectorScalePKfPffm --------------------------
	.section	.text._Z11vectorScalePKfPffm,"ax",@progbits
	.align	128
        .global         _Z11vectorScalePKfPffm
        .type           _Z11vectorScalePKfPffm,@function
        .size           _Z11vectorScalePKfPffm,(.L_x_1 - _Z11vectorScalePKfPffm)
        .other          _Z11vectorScalePKfPffm,@"STO_CUDA_ENTRY STV_DEFAULT"
_Z11vectorScalePKfPffm:
.text._Z11vectorScalePKfPffm:
[----:B------:R-:W-:Y:S01]  /*0000*/  LDC R1, c[0x0][0x37c] ;  /* 0x0000df00ff017b82 */ /* 0x000fe20000000800 */
[----:B------:R-:W0:Y:S07]  /*0010*/  S2R R3, SR_TID.X ;  /* 0x0000000000037919 */ /* 0x000e2e0000002100 */
[----:B------:R-:W0:Y:S01]  /*0020*/  S2UR UR4, SR_CTAID.X ;  /* 0x00000000000479c3 */ /* 0x000e220000002500 */
[----:B------:R-:W1:Y:S07]  /*0030*/  LDCU.64 UR6, c[0x0][0x398] ;  /* 0x00007300ff0677ac */ /* 0x000e6e0008000a00 */
[----:B------:R-:W0:Y:S02]  /*0040*/  LDC R0, c[0x0][0x360] ;  /* 0x0000d800ff007b82 */ /* 0x000e240000000800 */
[----:B0-----:R-:W-:-:S05]  /*0050*/  IMAD R0, R0, UR4, R3 ;  /* 0x0000000400007c24 */ /* 0x001fca000f8e0203 */
[----:B-1----:R-:W-:-:S04]  /*0060*/  ISETP.GE.U32.AND P0, PT, R0, UR6, PT ;  /* 0x0000000600007c0c */ /* 0x002fc8000bf06070 */
[----:B------:R-:W-:-:S13]  /*0070*/  ISETP.GE.U32.AND.EX P0, PT, RZ, UR7, PT, P0 ;  /* 0x00000007ff007c0c */ /* 0x000fda000bf06100 */
[----:B------:R-:W-:Y:S05]  /*0080*/  @P0 EXIT ;  /* 0x000000000000094d */ /* 0x000fea0003800000 */
[----:B------:R-:W0:Y:S01]  /*0090*/  LDCU.128 UR8, c[0x0][0x380] ;  /* 0x00007000ff0877ac */ /* 0x000e220008000c00 */
[----:B------:R-:W-:Y:S01]  /*00a0*/  IMAD.SHL.U32 R4, R0, 0x4, RZ ;  /* 0x0000000400047824 */ /* 0x000fe200078e00ff */
[----:B------:R-:W-:Y:S01]  /*00b0*/  SHF.R.U32.HI R0, RZ, 0x1e, R0 ;  /* 0x0000001eff007819 */ /* 0x000fe20000011600 */
[----:B------:R-:W1:Y:S01]  /*00c0*/  LDCU.64 UR4, c[0x0][0x358] ;  /* 0x00006b00ff0477ac */ /* 0x000e620008000a00 */
[----:B------:R-:W2:Y:S02]  /*00d0*/  LDCU UR6, c[0x0][0x390] ;  /* 0x00007200ff0677ac */ /* 0x000ea40008000800 */
[----:B0-----:R-:W-:-:S04]  /*00e0*/  IADD3 R2, P0, PT, R4, UR8, RZ ;  /* 0x0000000804027c10 */ /* 0x001fc8000ff1e0ff */
[----:B------:R-:W-:-:S05]  /*00f0*/  IADD3.X R3, PT, PT, R0, UR9, RZ, P0, !PT ;  /* 0x0000000900037c10 */ /* 0x000fca00087fe4ff */
[----:B-1----:R-:W2:Y:S01]  /*0100*/  LDG.E.CONSTANT R2, desc[UR4][R2.64] ;  /* 0x0000000402027981 */ /* 0x002ea2000c1e9900 */
[----:B------:R-:W-:-:S04]  /*0110*/  IADD3 R4, P0, PT, R4, UR10, RZ ;  /* 0x0000000a04047c10 */ /* 0x000fc8000ff1e0ff */
[----:B------:R-:W-:Y:S01]  /*0120*/  IADD3.X R5, PT, PT, R0, UR11, RZ, P0, !PT ;  /* 0x0000000b00057c10 */ /* 0x000fe200087fe4ff */
[----:B--2---:R-:W-:-:S05]  /*0130*/  FMUL R7, R2, UR6 ;  /* 0x0000000602077c20 */ /* 0x004fca0008400000 */
[----:B------:R-:W-:Y:S01]  /*0140*/  STG.E desc[UR4][R4.64], R7 ;  /* 0x0000000704007986 */ /* 0x000fe2000c101904 */
[----:B------:R-:W-:Y:S05]  /*0150*/  EXIT ;  /* 0x000000000000794d */ /* 0x000fea0003800000 */
.L_x_0:
[----:B------:R-:W-:-:S00]  /*0160*/  BRA `(.L_x_0) ;  /* 0xfffffffc00fc7947 */ /* 0x000fc0000383ffff */
[----:B------:R-:W-:-:S00]  /*0170*/  NOP ;  /* 0x0000000000007918 */ /* 0x000fc00000000000 */
        /* <DEDUP_REMOVED lines=8> */
.L_x_1:


//--------------------- .nv.shared.reserved.0     --------------------------
	.section	.nv.shared.reserved.0,"aw",@nobits
	.weak		__nv_reservedSMEM_offset_0_alias
	.size		__nv_reservedSMEM_offset_0_alias, 0, 64
	.other		__nv_reservedSMEM_offset_0_alias,@"STO_CUDA_RESERVED_SHARED STV_DEFAULT"
__nv_reservedSMEM_offset_0_alias:
	.zero		0
	.zero		64


//--------------------- .nv.constant0._Z11vectorScalePKfPffm --------------------------
	.section	.nv.constant0._Z11vectorScalePKfPffm,"a",@progbits
	.sectionflags	@""
	.align	4
.nv.constant0._Z11vectorScalePKfPffm:
	.zero		928


//--------------------- SYMBOLS --------------------------

	.type		.nv.reservedSmem.offset0,@object
	.size		.nv.reservedSmem.offset0,0x4
